//
// Generated by NVIDIA NVVM Compiler
//
// Compiler Build ID: CL-36424714
// Cuda compilation tools, release 13.0, V13.0.88
// Based on NVVM 20.0.0
//

.version 9.0
.target sm_100
.address_size 64

	// .globl	_Z6searchP5linklx
.extern .func  (.param .b64 func_retval0) malloc
(
	.param .b64 malloc_param_0
)
;

.visible .entry _Z6searchP5linklx(
	.param .u64 .ptr .align 1 _Z6searchP5linklx_param_0,
	.param .u64 _Z6searchP5linklx_param_1
)
{
	.reg .pred 	%p<3>;
	.reg .b32 	%r<6>;
	.reg .b64 	%rd<13>;

	ld.param.u64 	%rd4, [_Z6searchP5linklx_param_0];
	ld.param.u64 	%rd3, [_Z6searchP5linklx_param_1];
	cvta.to.global.u64 	%rd1, %rd4;
	ld.global.u64 	%rd2, [%rd1+8];
	mov.u32 	%r2, %tid.x;
	mov.u32 	%r3, %ntid.x;
	mov.u32 	%r4, %ctaid.x;
	mad.lo.s32 	%r1, %r3, %r4, %r2;
	ld.global.u32 	%r5, [%rd1];
	setp.ge.s32 	%p1, %r1, %r5;
	@%p1 bra 	$L__BB0_4;
	ld.u64 	%rd5, [%rd2];
	setp.ne.s64 	%p2, %rd5, %rd3;
	@%p2 bra 	$L__BB0_3;
	ld.global.u64 	%rd6, [%rd1+16];
	mul.wide.s32 	%rd7, %r1, 8;
	add.s64 	%rd8, %rd6, %rd7;
	st.u64 	[%rd8], %rd2;
$L__BB0_3:
	ld.global.u64 	%rd9, [%rd1+16];
	mul.wide.s32 	%rd10, %r1, 8;
	add.s64 	%rd11, %rd9, %rd10;
	mov.b64 	%rd12, 0;
	st.u64 	[%rd11], %rd12;
$L__BB0_4:
	ret;

}
	// .globl	_Z6assignP5linklPi
.visible .entry _Z6assignP5linklPi(
	.param .u64 .ptr .align 1 _Z6assignP5linklPi_param_0,
	.param .u64 .ptr .align 1 _Z6assignP5linklPi_param_1
)
{
	.reg .pred 	%p<4>;
	.reg .b32 	%r<14>;
	.reg .b64 	%rd<17>;

	ld.param.u64 	%rd7, [_Z6assignP5linklPi_param_0];
	ld.param.u64 	%rd6, [_Z6assignP5linklPi_param_1];
	cvta.to.global.u64 	%rd1, %rd7;
	{ // callseq 0, 0
	.param .b64 param0;
	st.param.b64 	[param0], 4;
	.param .b64 retval0;
	call.uni (retval0), 
	malloc, 
	(
	param0
	);
	ld.param.b64 	%rd8, [retval0];
	} // callseq 0
	ld.global.u32 	%r13, [%rd1];
	setp.lt.s32 	%p1, %r13, 1;
	@%p1 bra 	$L__BB1_3;
	ld.global.u64 	%rd16, [%rd1+8];
	mov.b32 	%r12, 0;
$L__BB1_2:
	ld.u64 	%rd9, [%rd16];
	mul.wide.u32 	%rd10, %r12, 4;
	add.s64 	%rd11, %rd8, %rd10;
	st.u32 	[%rd11], %rd9;
	ld.u64 	%rd16, [%rd16+8];
	add.s32 	%r12, %r12, 1;
	ld.global.u32 	%r13, [%rd1];
	setp.lt.s32 	%p2, %r12, %r13;
	@%p2 bra 	$L__BB1_2;
$L__BB1_3:
	mov.u32 	%r8, %tid.x;
	mov.u32 	%r9, %ntid.x;
	mov.u32 	%r10, %ctaid.x;
	mad.lo.s32 	%r6, %r9, %r10, %r8;
	setp.ge.s32 	%p3, %r6, %r13;
	@%p3 bra 	$L__BB1_5;
	mul.wide.s32 	%rd12, %r6, 4;
	add.s64 	%rd13, %rd8, %rd12;
	ld.u32 	%r11, [%rd13];
	cvta.to.global.u64 	%rd14, %rd6;
	add.s64 	%rd15, %rd14, %rd12;
	st.global.u32 	[%rd15], %r11;
$L__BB1_5:
	bar.sync 	0;
	ret;

}
	// .globl	_Z6HSScanP5linklPi
.visible .entry _Z6HSScanP5linklPi(
	.param .u64 .ptr .align 1 _Z6HSScanP5linklPi_param_0,
	.param .u64 .ptr .align 1 _Z6HSScanP5linklPi_param_1
)
{


	ret;

}


// ===== COMPILED SASS (sm_100) =====

	.target	sm_100

	.elftype	@"ET_EXEC"


//--------------------- .note.nv.tkinfo           --------------------------
	.section	.note.nv.tkinfo,"",@"SHT_NOTE"
	.sectionflags	@"SHF_NOTE_NV_TKINFO"
	.tkinfo
        /*0018*/ 	.word	0x00000002
        /*0030*/ 	.string	""
        /*0030*/ 	.string	"ptxas"
        /*0030*/ 	.string	"Cuda compilation tools, release 13.0, V13.0.88"
        /*0030*/ 	.string	"Build cuda_13.0.r13.0/compiler.36424714_0"
        /*0030*/ 	.string	"-arch sm_100 -m 64 "



//--------------------- .note.nv.cuinfo           --------------------------
	.section	.note.nv.cuinfo,"",@"SHT_NOTE"
	.sectionflags	@"SHF_NOTE_NV_CUINFO"
        /*0018*/ 	.short	0x0002
        /*001a*/ 	.short	0x0064
        /*001c*/ 	.short	0x0082
	.zero		2


//--------------------- .nv.info                  --------------------------
	.section	.nv.info,"",@"SHT_CUDA_INFO"
	.align	4


	//----- nvinfo : EIATTR_REGCOUNT
	.align		4
        /*0000*/ 	.byte	0x04, 0x2f
        /*0002*/ 	.short	(.L_1 - .L_0)
	.align		4
.L_0:
        /*0004*/ 	.word	index@(_Z6searchP5linklx)
        /*0008*/ 	.word	0x0000000e


	//----- nvinfo : EIATTR_FRAME_SIZE
	.align		4
.L_1:
        /*000c*/ 	.byte	0x04, 0x11
        /*000e*/ 	.short	(.L_3 - .L_2)
	.align		4
.L_2:
        /*0010*/ 	.word	index@(_Z6searchP5linklx)
        /*0014*/ 	.word	0x00000000


	//----- nvinfo : EIATTR_REGCOUNT
	.align		4
.L_3:
        /*0018*/ 	.byte	0x04, 0x2f
        /*001a*/ 	.short	(.L_5 - .L_4)
	.align		4
.L_4:
        /*001c*/ 	.word	index@(_Z6assignP5linklPi)
        /*0020*/ 	.word	0x00000018


	//----- nvinfo : EIATTR_FRAME_SIZE
	.align		4
.L_5:
        /*0024*/ 	.byte	0x04, 0x11
        /*0026*/ 	.short	(.L_7 - .L_6)
	.align		4
.L_6:
        /*0028*/ 	.word	index@(_Z6assignP5linklPi)
        /*002c*/ 	.word	0x00000000


	//----- nvinfo : EIATTR_REGCOUNT
	.align		4
.L_7:
        /*0030*/ 	.byte	0x04, 0x2f
        /*0032*/ 	.short	(.L_9 - .L_8)
	.align		4
.L_8:
        /*0034*/ 	.word	index@(_Z6HSScanP5linklPi)
        /*0038*/ 	.word	0x00000004


	//----- nvinfo : EIATTR_FRAME_SIZE
	.align		4
.L_9:
        /*003c*/ 	.byte	0x04, 0x11
        /*003e*/ 	.short	(.L_11 - .L_10)
	.align		4
.L_10:
        /*0040*/ 	.word	index@(_Z6HSScanP5linklPi)
        /*0044*/ 	.word	0x00000000


	//----- nvinfo : EIATTR_MIN_STACK_SIZE
	.align		4
.L_11:
        /*0048*/ 	.byte	0x04, 0x12
        /*004a*/ 	.short	(.L_13 - .L_12)
	.align		4
.L_12:
        /*004c*/ 	.word	index@(_Z6HSScanP5linklPi)
        /*0050*/ 	.word	0x00000000


	//----- nvinfo : EIATTR_MIN_STACK_SIZE
	.align		4
.L_13:
        /*0054*/ 	.byte	0x04, 0x12
        /*0056*/ 	.short	(.L_15 - .L_14)
	.align		4
.L_14:
        /*0058*/ 	.word	index@(_Z6assignP5linklPi)
        /*005c*/ 	.word	0x00000000


	//----- nvinfo : EIATTR_MIN_STACK_SIZE
	.align		4
.L_15:
        /*0060*/ 	.byte	0x04, 0x12
        /*0062*/ 	.short	(.L_17 - .L_16)
	.align		4
.L_16:
        /*0064*/ 	.word	index@(_Z6searchP5linklx)
        /*0068*/ 	.word	0x00000000
.L_17:


//--------------------- .nv.compat                --------------------------
	.section	.nv.compat,"",@"SHT_CUDA_COMPAT_INFO"
	.align	4
        /*0000*/ 	.byte	0x02, 0x09, 0x00, 0x00, 0x02, 0x02, 0x01, 0x00, 0x02, 0x05, 0x05, 0x00, 0x03, 0x07, 0x01, 0x01
        /*0010*/ 	.byte	0x02, 0x03, 0x00, 0x00, 0x02, 0x06, 0x01, 0x00, 0x04, 0x0b, 0x08, 0x00, 0x09, 0x00, 0x00, 0x00
        /*0020*/ 	.byte	0x00, 0x00, 0x00, 0x00


//--------------------- .nv.info._Z6HSScanP5linklPi --------------------------
	.section	.nv.info._Z6HSScanP5linklPi,"",@"SHT_CUDA_INFO"
	.sectionflags	@""
	.align	4


	//----- nvinfo : EIATTR_CUDA_API_VERSION
	.align		4
        /*0000*/ 	.byte	0x04, 0x37
        /*0002*/ 	.short	(.L_19 - .L_18)
.L_18:
        /*0004*/ 	.word	0x00000082


	//----- nvinfo : EIATTR_KPARAM_INFO
	.align		4
.L_19:
        /*0008*/ 	.byte	0x04, 0x17
        /*000a*/ 	.short	(.L_21 - .L_20)
.L_20:
        /*000c*/ 	.word	0x00000000
        /*0010*/ 	.short	0x0001
        /*0012*/ 	.short	0x0008
        /*0014*/ 	.byte	0x00, 0xf5, 0x21, 0x00


	//----- nvinfo : EIATTR_KPARAM_INFO
	.align		4
.L_21:
        /*0018*/ 	.byte	0x04, 0x17
        /*001a*/ 	.short	(.L_23 - .L_22)
.L_22:
        /*001c*/ 	.word	0x00000000
        /*0020*/ 	.short	0x0000
        /*0022*/ 	.short	0x0000
        /*0024*/ 	.byte	0x00, 0xf5, 0x21, 0x00


	//----- nvinfo : EIATTR_SPARSE_MMA_MASK
	.align		4
.L_23:
        /*0028*/ 	.byte	0x03, 0x50
        /*002a*/ 	.short	0x0000


	//----- nvinfo : EIATTR_MAXREG_COUNT
	.align		4
        /*002c*/ 	.byte	0x03, 0x1b
        /*002e*/ 	.short	0x00ff


	//----- nvinfo : EIATTR_MERCURY_ISA_VERSION
	.align		4
        /*0030*/ 	.byte	0x03, 0x5f
        /*0032*/ 	.short	0x0101


	//----- nvinfo : EIATTR_VRC_CTA_INIT_COUNT
	.align		4
        /*0034*/ 	.byte	0x02, 0x4a
	.zero		1
	.zero		1


	//----- nvinfo : EIATTR_EXIT_INSTR_OFFSETS
	.align		4
        /*0038*/ 	.byte	0x04, 0x1c
        /*003a*/ 	.short	(.L_25 - .L_24)


	//   ....[0]....
.L_24:
        /*003c*/ 	.word	0x00000010


	//----- nvinfo : EIATTR_CBANK_PARAM_SIZE
	.align		4
.L_25:
        /*0040*/ 	.byte	0x03, 0x19
        /*0042*/ 	.short	0x0010


	//----- nvinfo : EIATTR_PARAM_CBANK
	.align		4
        /*0044*/ 	.byte	0x04, 0x0a
        /*0046*/ 	.short	(.L_27 - .L_26)
	.align		4
.L_26:
        /*0048*/ 	.word	index@(.nv.constant0._Z6HSScanP5linklPi)
        /*004c*/ 	.short	0x0380
        /*004e*/ 	.short	0x0010


	//----- nvinfo : EIATTR_SW_WAR
	.align		4
.L_27:
        /*0050*/ 	.byte	0x04, 0x36
        /*0052*/ 	.short	(.L_29 - .L_28)
.L_28:
        /*0054*/ 	.word	0x00000008
.L_29:


//--------------------- .nv.info._Z6assignP5linklPi --------------------------
	.section	.nv.info._Z6assignP5linklPi,"",@"SHT_CUDA_INFO"
	.sectionflags	@""
	.align	4


	//----- nvinfo : EIATTR_CUDA_API_VERSION
	.align		4
        /*0000*/ 	.byte	0x04, 0x37
        /*0002*/ 	.short	(.L_31 - .L_30)
.L_30:
        /*0004*/ 	.word	0x00000082


	//----- nvinfo : EIATTR_KPARAM_INFO
	.align		4
.L_31:
        /*0008*/ 	.byte	0x04, 0x17
        /*000a*/ 	.short	(.L_33 - .L_32)
.L_32:
        /*000c*/ 	.word	0x00000000
        /*0010*/ 	.short	0x0001
        /*0012*/ 	.short	0x0008
        /*0014*/ 	.byte	0x00, 0xf5, 0x21, 0x00


	//----- nvinfo : EIATTR_KPARAM_INFO
	.align		4
.L_33:
        /*0018*/ 	.byte	0x04, 0x17
        /*001a*/ 	.short	(.L_35 - .L_34)
.L_34:
        /*001c*/ 	.word	0x00000000
        /*0020*/ 	.short	0x0000
        /*0022*/ 	.short	0x0000
        /*0024*/ 	.byte	0x00, 0xf5, 0x21, 0x00


	//----- nvinfo : EIATTR_SPARSE_MMA_MASK
	.align		4
.L_35:
        /*0028*/ 	.byte	0x03, 0x50
        /*002a*/ 	.short	0x0000


	//----- nvinfo : EIATTR_MAXREG_COUNT
	.align		4
        /*002c*/ 	.byte	0x03, 0x1b
        /*002e*/ 	.short	0x00ff


	//----- nvinfo : EIATTR_NUM_BARRIERS
	.align		4
        /*0030*/ 	.byte	0x02, 0x4c
        /*0032*/ 	.byte	0x01
	.zero		1


	//----- nvinfo : EIATTR_EXTERNS
	.align		4
        /*0034*/ 	.byte	0x04, 0x0f
        /*0036*/ 	.short	(.L_37 - .L_36)


	//   ....[0]....
	.align		4
.L_36:
        /*0038*/ 	.word	index@(malloc)


	//----- nvinfo : EIATTR_MERCURY_ISA_VERSION
	.align		4
.L_37:
        /*003c*/ 	.byte	0x03, 0x5f
        /*003e*/ 	.short	0x0101


	//----- nvinfo : EIATTR_VRC_CTA_INIT_COUNT
	.align		4
        /*0040*/ 	.byte	0x02, 0x4a
	.zero		1
	.zero		1


	//----- nvinfo : EIATTR_SYSCALL_OFFSETS
	.align		4
        /*0044*/ 	.byte	0x04, 0x46
        /*0046*/ 	.short	(.L_39 - .L_38)


	//   ....[0]....
.L_38:
        /*0048*/ 	.word	0x00000070


	//----- nvinfo : EIATTR_EXIT_INSTR_OFFSETS
	.align		4
.L_39:
        /*004c*/ 	.byte	0x04, 0x1c
        /*004e*/ 	.short	(.L_41 - .L_40)


	//   ....[0]....
.L_40:
        /*0050*/ 	.word	0x00000250


	//----- nvinfo : EIATTR_CRS_STACK_SIZE
	.align		4
.L_41:
        /*0054*/ 	.byte	0x04, 0x1e
        /*0056*/ 	.short	(.L_43 - .L_42)
.L_42:
        /*0058*/ 	.word	0x00000000


	//----- nvinfo : EIATTR_CBANK_PARAM_SIZE
	.align		4
.L_43:
        /*005c*/ 	.byte	0x03, 0x19
        /*005e*/ 	.short	0x0010


	//----- nvinfo : EIATTR_PARAM_CBANK
	.align		4
        /*0060*/ 	.byte	0x04, 0x0a
        /*0062*/ 	.short	(.L_45 - .L_44)
	.align		4
.L_44:
        /*0064*/ 	.word	index@(.nv.constant0._Z6assignP5linklPi)
        /*0068*/ 	.short	0x0380
        /*006a*/ 	.short	0x0010


	//----- nvinfo : EIATTR_SW_WAR
	.align		4
.L_45:
        /*006c*/ 	.byte	0x04, 0x36
        /*006e*/ 	.short	(.L_47 - .L_46)
.L_46:
        /*0070*/ 	.word	0x00000008
.L_47:


//--------------------- .nv.info._Z6searchP5linklx --------------------------
	.section	.nv.info._Z6searchP5linklx,"",@"SHT_CUDA_INFO"
	.sectionflags	@""
	.align	4


	//----- nvinfo : EIATTR_CUDA_API_VERSION
	.align		4
        /*0000*/ 	.byte	0x04, 0x37
        /*0002*/ 	.short	(.L_49 - .L_48)
.L_48:
        /*0004*/ 	.word	0x00000082


	//----- nvinfo : EIATTR_KPARAM_INFO
	.align		4
.L_49:
        /*0008*/ 	.byte	0x04, 0x17
        /*000a*/ 	.short	(.L_51 - .L_50)
.L_50:
        /*000c*/ 	.word	0x00000000
        /*0010*/ 	.short	0x0001
        /*0012*/ 	.short	0x0008
        /*0014*/ 	.byte	0x00, 0xf0, 0x21, 0x00


	//----- nvinfo : EIATTR_KPARAM_INFO
	.align		4
.L_51:
        /*0018*/ 	.byte	0x04, 0x17
        /*001a*/ 	.short	(.L_53 - .L_52)
.L_52:
        /*001c*/ 	.word	0x00000000
        /*0020*/ 	.short	0x0000
        /*0022*/ 	.short	0x0000
        /*0024*/ 	.byte	0x00, 0xf5, 0x21, 0x00


	//----- nvinfo : EIATTR_SPARSE_MMA_MASK
	.align		4
.L_53:
        /*0028*/ 	.byte	0x03, 0x50
        /*002a*/ 	.short	0x0000


	//----- nvinfo : EIATTR_MAXREG_COUNT
	.align		4
        /*002c*/ 	.byte	0x03, 0x1b
        /*002e*/ 	.short	0x00ff


	//----- nvinfo : EIATTR_MERCURY_ISA_VERSION
	.align		4
        /*0030*/ 	.byte	0x03, 0x5f
        /*0032*/ 	.short	0x0101


	//----- nvinfo : EIATTR_VRC_CTA_INIT_COUNT
	.align		4
        /*0034*/ 	.byte	0x02, 0x4a
	.zero		1
	.zero		1


	//----- nvinfo : EIATTR_EXIT_INSTR_OFFSETS
	.align		4
        /*0038*/ 	.byte	0x04, 0x1c
        /*003a*/ 	.short	(.L_55 - .L_54)


	//   ....[0]....
.L_54:
        /*003c*/ 	.word	0x00000090


	//   ....[1]....
        /*0040*/ 	.word	0x00000150


	//----- nvinfo : EIATTR_CBANK_PARAM_SIZE
	.align		4
.L_55:
        /*0044*/ 	.byte	0x03, 0x19
        /*0046*/ 	.short	0x0010


	//----- nvinfo : EIATTR_PARAM_CBANK
	.align		4
        /*0048*/ 	.byte	0x04, 0x0a
        /*004a*/ 	.short	(.L_57 - .L_56)
	.align		4
.L_56:
        /*004c*/ 	.word	index@(.nv.constant0._Z6searchP5linklx)
        /*0050*/ 	.short	0x0380
        /*0052*/ 	.short	0x0010


	//----- nvinfo : EIATTR_SW_WAR
	.align		4
.L_57:
        /*0054*/ 	.byte	0x04, 0x36
        /*0056*/ 	.short	(.L_59 - .L_58)
.L_58:
        /*0058*/ 	.word	0x00000008
.L_59:


//--------------------- .nv.callgraph             --------------------------
	.section	.nv.callgraph,"",@"SHT_CUDA_CALLGRAPH"
	.align	4
	.sectionentsize	8
	.align		4
        /*0000*/ 	.word	0x00000000
	.align		4
        /*0004*/ 	.word	0xffffffff
	.align		4
        /*0008*/ 	.word	index@(_Z6assignP5linklPi)
	.align		4
        /*000c*/ 	.word	index@(malloc)
	.align		4
        /*0010*/ 	.word	0x00000000
	.align		4
        /*0014*/ 	.word	0xfffffffe
	.align		4
        /*0018*/ 	.word	0x00000000
	.align		4
        /*001c*/ 	.word	0xfffffffd
	.align		4
        /*0020*/ 	.word	0x00000000
	.align		4
        /*0024*/ 	.word	0xfffffffc


//--------------------- .nv.constant4             --------------------------
	.section	.nv.constant4,"a",@progbits
	.align	8
	.align		8
.nv.constant4:
        /*0000*/ 	.dword	malloc


//--------------------- .text._Z6HSScanP5linklPi  --------------------------
	.section	.text._Z6HSScanP5linklPi,"ax",@progbits
	.align	128
        .global         _Z6HSScanP5linklPi
        .type           _Z6HSScanP5linklPi,@function
        .size           _Z6HSScanP5linklPi,(.L_x_7 - _Z6HSScanP5linklPi)
        .other          _Z6HSScanP5linklPi,@"STO_CUDA_ENTRY STV_DEFAULT"
_Z6HSScanP5linklPi:
.text._Z6HSScanP5linklPi:
[----:B------:R-:W-:Y:S01]  /*0000*/  LDC R1, c[0x0][0x37c] ;  /* 0x0000df00ff017b82 */ /* 0x000fe20000000800 */
[----:B------:R-:W-:Y:S05]  /*0010*/  EXIT ;  /* 0x000000000000794d */ /* 0x000fea0003800000 */
.L_x_0:
[----:B------:R-:W-:-:S00]  /*0020*/  BRA `(.L_x_0) ;  /* 0xfffffffc00fc7947 */ /* 0x000fc0000383ffff */
[----:B------:R-:W-:-:S00]  /*0030*/  NOP ;  /* 0x0000000000007918 */ /* 0x000fc00000000000 */
        /* <DEDUP_REMOVED lines=12> */
.L_x_7:


//--------------------- .text._Z6assignP5linklPi  --------------------------
	.section	.text._Z6assignP5linklPi,"ax",@progbits
	.align	128
        .global         _Z6assignP5linklPi
        .type           _Z6assignP5linklPi,@function
        .size           _Z6assignP5linklPi,(.L_x_8 - _Z6assignP5linklPi)
        .other          _Z6assignP5linklPi,@"STO_CUDA_ENTRY STV_DEFAULT"
_Z6assignP5linklPi:
.text._Z6assignP5linklPi:
[----:B------:R-:W0:Y:S01]  /*0000*/  LDC R1, c[0x0][0x37c] ;  /* 0x0000df00ff017b82 */ /* 0x000e220000000800 */
[----:B------:R-:W-:Y:S01]  /*0010*/  MOV R0, 0x0 ;  /* 0x0000000000007802 */ /* 0x000fe20000000f00 */
[----:B------:R-:W-:Y:S01]  /*0020*/  IMAD.MOV.U32 R4, RZ, RZ, 0x4 ;  /* 0x00000004ff047424 */ /* 0x000fe200078e00ff */
[----:B------:R-:W1:Y:S01]  /*0030*/  LDCU.64 UR36, c[0x0][0x358] ;  /* 0x00006b00ff2477ac */ /* 0x000e620008000a00 */
[----:B------:R-:W-:-:S04]  /*0040*/  IMAD.MOV.U32 R5, RZ, RZ, RZ ;  /* 0x000000ffff057224 */ /* 0x000fc800078e00ff */
[----:B------:R2:W3:Y:S03]  /*0050*/  LDC.64 R2, c[0x4][R0] ;  /* 0x0100000000027b82 */ /* 0x0004e60000000a00 */
[----:B------:R-:W-:-:S07]  /*0060*/  LEPC R20, `(.L_x_1) ;  /* 0x000000001014794e */ /* 0x000fce0000000000 */
[----:B0123--:R-:W-:Y:S05]  /*0070*/  CALL.ABS.NOINC R2 ;  /* 0x0000000002007343 */ /* 0x00ffea0003c00000 */
.L_x_1:
[----:B------:R-:W0:Y:S02]  /*0080*/  LDC.64 R2, c[0x0][0x380] ;  /* 0x0000e000ff027b82 */ /* 0x000e240000000a00 */
[----:B0-----:R-:W2:Y:S02]  /*0090*/  LDG.E R0, desc[UR36][R2.64] ;  /* 0x0000002402007981 */ /* 0x001ea4000c1e1900 */
[----:B--2---:R-:W-:-:S13]  /*00a0*/  ISETP.GE.AND P0, PT, R0, 0x1, PT ;  /* 0x000000010000780c */ /* 0x004fda0003f06270 */
[----:B------:R-:W-:Y:S05]  /*00b0*/  @!P0 BRA `(.L_x_2) ;  /* 0x0000000000308947 */ /* 0x000fea0003800000 */
[----:B------:R0:W5:Y:S01]  /*00c0*/  LDG.E.64 R6, desc[UR36][R2.64+0x8] ;  /* 0x0000082402067981 */ /* 0x000162000c1e1b00 */
[----:B------:R-:W-:Y:S01]  /*00d0*/  HFMA2 R11, -RZ, RZ, 0, 0 ;  /* 0x00000000ff0b7431 */ /* 0x000fe200000001ff */
[----:B------:R-:W-:Y:S06]  /*00e0*/  BSSY.RECONVERGENT B0, `(.L_x_2) ;  /* 0x0000009000007945 */ /* 0x000fec0003800200 */
.L_x_3:
[----:B-----5:R-:W2:Y:S01]  /*00f0*/  LD.E R13, desc[UR36][R6.64] ;  /* 0x00000024060d7980 */ /* 0x020ea2000c101900 */
[C---:B------:R-:W-:Y:S01]  /*0100*/  IMAD.WIDE.U32 R8, R11.reuse, 0x4, R4 ;  /* 0x000000040b087825 */ /* 0x040fe200078e0004 */
[----:B------:R-:W-:-:S04]  /*0110*/  IADD3 R11, PT, PT, R11, 0x1, RZ ;  /* 0x000000010b0b7810 */ /* 0x000fc80007ffe0ff */
[----:B--2---:R1:W-:Y:S04]  /*0120*/  ST.E desc[UR36][R8.64], R13 ;  /* 0x0000000d08007985 */ /* 0x0043e8000c101924 */
[----:B------:R-:W2:Y:S04]  /*0130*/  LDG.E R0, desc[UR36][R2.64] ;  /* 0x0000002402007981 */ /* 0x000ea8000c1e1900 */
[----:B------:R-:W5:Y:S01]  /*0140*/  LD.E.64 R6, desc[UR36][R6.64+0x8] ;  /* 0x0000082406067980 */ /* 0x000f62000c101b00 */
[----:B--2---:R-:W-:-:S13]  /*0150*/  ISETP.GE.AND P0, PT, R11, R0, PT ;  /* 0x000000000b00720c */ /* 0x004fda0003f06270 */
[----:B-1----:R-:W-:Y:S05]  /*0160*/  @!P0 BRA `(.L_x_3) ;  /* 0xfffffffc00e08947 */ /* 0x002fea000383ffff */
[----:B------:R-:W-:Y:S05]  /*0170*/  BSYNC.RECONVERGENT B0 ;  /* 0x0000000000007941 */ /* 0x000fea0003800200 */
.L_x_2:
[----:B-----5:R-:W1:Y:S01]  /*0180*/  S2R R7, SR_TID.X ;  /* 0x0000000000077919 */ /* 0x020e620000002100 */
[----:B------:R-:W1:Y:S01]  /*0190*/  LDCU UR4, c[0x0][0x360] ;  /* 0x00006c00ff0477ac */ /* 0x000e620008000800 */
[----:B0-----:R-:W1:Y:S02]  /*01a0*/  S2R R2, SR_CTAID.X ;  /* 0x0000000000027919 */ /* 0x001e640000002500 */
[----:B-1----:R-:W-:-:S05]  /*01b0*/  IMAD R7, R2, UR4, R7 ;  /* 0x0000000402077c24 */ /* 0x002fca000f8e0207 */
[----:B------:R-:W-:-:S13]  /*01c0*/  ISETP.GE.AND P0, PT, R7, R0, PT ;  /* 0x000000000700720c */ /* 0x000fda0003f06270 */
[----:B------:R-:W-:Y:S05]  /*01d0*/  @P0 BRA `(.L_x_4) ;  /* 0x0000000000140947 */ /* 0x000fea0003800000 */
[C---:B------:R-:W-:Y:S01]  /*01e0*/  IMAD.WIDE R4, R7.reuse, 0x4, R4 ;  /* 0x0000000407047825 */ /* 0x040fe200078e0204 */
[----:B------:R-:W0:Y:S05]  /*01f0*/  LDC.64 R2, c[0x0][0x388] ;  /* 0x0000e200ff027b82 */ /* 0x000e2a0000000a00 */
[----:B------:R-:W2:Y:S01]  /*0200*/  LD.E R5, desc[UR36][R4.64] ;  /* 0x0000002404057980 */ /* 0x000ea2000c101900 */
[----:B0-----:R-:W-:-:S05]  /*0210*/  IMAD.WIDE R2, R7, 0x4, R2 ;  /* 0x0000000407027825 */ /* 0x001fca00078e0202 */
[----:B--2---:R0:W-:Y:S02]  /*0220*/  STG.E desc[UR36][R2.64], R5 ;  /* 0x0000000502007986 */ /* 0x0041e4000c101924 */
.L_x_4:
[----:B------:R-:W-:Y:S05]  /*0230*/  WARPSYNC.ALL ;  /* 0x0000000000007948 */ /* 0x000fea0003800000 */
[----:B------:R-:W-:Y:S06]  /*0240*/  BAR.SYNC.DEFER_BLOCKING 0x0 ;  /* 0x0000000000007b1d */ /* 0x000fec0000010000 */
[----:B------:R-:W-:Y:S05]  /*0250*/  EXIT ;  /* 0x000000000000794d */ /* 0x000fea0003800000 */
.L_x_5:
        /* <DEDUP_REMOVED lines=10> */
.L_x_8:


//--------------------- .text._Z6searchP5linklx   --------------------------
	.section	.text._Z6searchP5linklx,"ax",@progbits
	.align	128
        .global         _Z6searchP5linklx
        .type           _Z6searchP5linklx,@function
        .size           _Z6searchP5linklx,(.L_x_9 - _Z6searchP5linklx)
        .other          _Z6searchP5linklx,@"STO_CUDA_ENTRY STV_DEFAULT"
_Z6searchP5linklx:
.text._Z6searchP5linklx:
[----:B------:R-:W-:Y:S08]  /*0000*/  LDC R1, c[0x0][0x37c] ;  /* 0x0000df00ff017b82 */ /* 0x000ff00000000800 */
[----:B------:R-:W0:Y:S01]  /*0010*/  LDC.64 R8, c[0x0][0x380] ;  /* 0x0000e000ff087b82 */ /* 0x000e220000000a00 */
[----:B------:R-:W0:Y:S02]  /*0020*/  LDCU.64 UR4, c[0x0][0x358] ;  /* 0x00006b00ff0477ac */ /* 0x000e240008000a00 */
[----:B0-----:R-:W2:Y:S01]  /*0030*/  LDG.E R0, desc[UR4][R8.64] ;  /* 0x0000000408007981 */ /* 0x001ea2000c1e1900 */
[----:B------:R-:W0:Y:S01]  /*0040*/  LDCU UR6, c[0x0][0x360] ;  /* 0x00006c00ff0677ac */ /* 0x000e220008000800 */
[----:B------:R-:W0:Y:S01]  /*0050*/  S2R R11, SR_TID.X ;  /* 0x00000000000b7919 */ /* 0x000e220000002100 */
[----:B------:R-:W0:Y:S02]  /*0060*/  S2R R2, SR_CTAID.X ;  /* 0x0000000000027919 */ /* 0x000e240000002500 */
[----:B0-----:R-:W-:-:S05]  /*0070*/  IMAD R11, R2, UR6, R11 ;  /* 0x00000006020b7c24 */ /* 0x001fca000f8e020b */
[----:B--2---:R-:W-:-:S13]  /*0080*/  ISETP.GE.AND P0, PT, R11, R0, PT ;  /* 0x000000000b00720c */ /* 0x004fda0003f06270 */
[----:B------:R-:W-:Y:S05]  /*0090*/  @P0 EXIT ;  /* 0x000000000000094d */ /* 0x000fea0003800000 */
[----:B------:R-:W2:Y:S01]  /*00a0*/  LDG.E.64 R2, desc[UR4][R8.64+0x8] ;  /* 0x0000080408027981 */ /* 0x000ea2000c1e1b00 */
[----:B------:R-:W0:Y:S03]  /*00b0*/  LDCU.64 UR6, c[0x0][0x388] ;  /* 0x00007100ff0677ac */ /* 0x000e260008000a00 */
[----:B--2---:R-:W0:Y:S02]  /*00c0*/  LD.E.64 R4, desc[UR4][R2.64] ;  /* 0x0000000402047980 */ /* 0x004e24000c101b00 */
[----:B0-----:R-:W-:-:S04]  /*00d0*/  ISETP.NE.U32.AND P0, PT, R4, UR6, PT ;  /* 0x0000000604007c0c */ /* 0x001fc8000bf05070 */
[----:B------:R-:W-:-:S13]  /*00e0*/  ISETP.NE.AND.EX P0, PT, R5, UR7, PT, P0 ;  /* 0x0000000705007c0c */ /* 0x000fda000bf05300 */
[----:B------:R-:W2:Y:S02]  /*00f0*/  @!P0 LDG.E.64 R4, desc[UR4][R8.64+0x10] ;  /* 0x0000100408048981 */ /* 0x000ea4000c1e1b00 */
[----:B--2---:R-:W-:-:S05]  /*0100*/  @!P0 IMAD.WIDE R4, R11, 0x8, R4 ;  /* 0x000000080b048825 */ /* 0x004fca00078e0204 */
[----:B------:R-:W-:Y:S04]  /*0110*/  @!P0 ST.E.64 desc[UR4][R4.64], R2 ;  /* 0x0000000204008985 */ /* 0x000fe8000c101b04 */
[----:B------:R-:W2:Y:S02]  /*0120*/  LDG.E.64 R6, desc[UR4][R8.64+0x10] ;  /* 0x0000100408067981 */ /* 0x000ea4000c1e1b00 */
[----:B--2---:R-:W-:-:S05]  /*0130*/  IMAD.WIDE R6, R11, 0x8, R6 ;  /* 0x000000080b067825 */ /* 0x004fca00078e0206 */
[----:B------:R-:W-:Y:S01]  /*0140*/  ST.E.64 desc[UR4][R6.64], RZ ;  /* 0x000000ff06007985 */ /* 0x000fe2000c101b04 */
[----:B------:R-:W-:Y:S05]  /*0150*/  EXIT ;  /* 0x000000000000794d */ /* 0x000fea0003800000 */
.L_x_6:
        /* <DEDUP_REMOVED lines=10> */
.L_x_9:


//--------------------- .nv.shared.reserved.0     --------------------------
	.section	.nv.shared.reserved.0,"aw",@nobits
	.weak		__nv_reservedSMEM_offset_0_alias
	.size		__nv_reservedSMEM_offset_0_alias, 0, 64
	.other		__nv_reservedSMEM_offset_0_alias,@"STO_CUDA_RESERVED_SHARED STV_DEFAULT"
__nv_reservedSMEM_offset_0_alias:
	.zero		0
	.zero		64


//--------------------- .nv.constant0._Z6HSScanP5linklPi --------------------------
	.section	.nv.constant0._Z6HSScanP5linklPi,"a",@progbits
	.sectionflags	@""
	.align	4
.nv.constant0._Z6HSScanP5linklPi:
	.zero		912


//--------------------- .nv.constant0._Z6assignP5linklPi --------------------------
	.section	.nv.constant0._Z6assignP5linklPi,"a",@progbits
	.sectionflags	@""
	.align	4
.nv.constant0._Z6assignP5linklPi:
	.zero		912


//--------------------- .nv.constant0._Z6searchP5linklx --------------------------
	.section	.nv.constant0._Z6searchP5linklx,"a",@progbits
	.sectionflags	@""
	.align	4
.nv.constant0._Z6searchP5linklx:
	.zero		912


//--------------------- SYMBOLS --------------------------

	.type		.nv.reservedSmem.offset0,@object
	.size		.nv.reservedSmem.offset0,0x4
	.type		malloc,@function
